//
// Generated by NVIDIA NVVM Compiler
//
// Compiler Build ID: CL-36424714
// Cuda compilation tools, release 13.0, V13.0.88
// Based on NVVM 20.0.0
//

.version 9.0
.target sm_100
.address_size 64

	// .globl	_Z14distanceKernelPffi
.extern .func  (.param .b32 func_retval0) vprintf
(
	.param .b64 vprintf_param_0,
	.param .b64 vprintf_param_1
)
;
.global .align 1 .b8 $str[36] = {105, 32, 61, 32, 37, 50, 100, 58, 32, 100, 105, 115, 116, 32, 102, 114, 111, 109, 32, 37, 102, 32, 116, 111, 32, 37, 102, 32, 105, 115, 32, 37, 102, 46, 10};

.visible .entry _Z14distanceKernelPffi(
	.param .u64 .ptr .align 1 _Z14distanceKernelPffi_param_0,
	.param .f32 _Z14distanceKernelPffi_param_1,
	.param .u32 _Z14distanceKernelPffi_param_2
)
{
	.local .align 16 .b8 	__local_depot0[32];
	.reg .b64 	%SP;
	.reg .b64 	%SPL;
	.reg .b32 	%r<9>;
	.reg .b32 	%f<8>;
	.reg .b64 	%rd<9>;
	.reg .b64 	%fd<4>;

	mov.u64 	%SPL, __local_depot0;
	cvta.local.u64 	%SP, %SPL;
	ld.param.u64 	%rd1, [_Z14distanceKernelPffi_param_0];
	ld.param.f32 	%f1, [_Z14distanceKernelPffi_param_1];
	ld.param.u32 	%r1, [_Z14distanceKernelPffi_param_2];
	cvta.to.global.u64 	%rd2, %rd1;
	add.u64 	%rd3, %SP, 0;
	add.u64 	%rd4, %SPL, 0;
	mov.u32 	%r2, %ctaid.x;
	mov.u32 	%r3, %ntid.x;
	mov.u32 	%r4, %tid.x;
	mad.lo.s32 	%r5, %r2, %r3, %r4;
	cvt.rn.f32.s32 	%f2, %r5;
	add.s32 	%r6, %r1, -1;
	cvt.rn.f32.s32 	%f3, %r6;
	div.rn.f32 	%f4, %f2, %f3;
	sub.f32 	%f5, %f4, %f1;
	mul.f32 	%f6, %f5, %f5;
	sqrt.rn.f32 	%f7, %f6;
	mul.wide.s32 	%rd5, %r5, 4;
	add.s64 	%rd6, %rd2, %rd5;
	st.global.f32 	[%rd6], %f7;
	cvt.f64.f32 	%fd1, %f1;
	cvt.f64.f32 	%fd2, %f4;
	cvt.f64.f32 	%fd3, %f7;
	st.local.u32 	[%rd4], %r5;
	st.local.f64 	[%rd4+8], %fd1;
	st.local.v2.f64 	[%rd4+16], {%fd2, %fd3};
	mov.u64 	%rd7, $str;
	cvta.global.u64 	%rd8, %rd7;
	{ // callseq 0, 0
	.param .b64 param0;
	st.param.b64 	[param0], %rd8;
	.param .b64 param1;
	st.param.b64 	[param1], %rd3;
	.param .b32 retval0;
	call.uni (retval0), 
	vprintf, 
	(
	param0, 
	param1
	);
	ld.param.b32 	%r7, [retval0];
	} // callseq 0
	ret;

}


// ===== COMPILED SASS (sm_100) =====

	.target	sm_100

	.elftype	@"ET_EXEC"


//--------------------- .note.nv.tkinfo           --------------------------
	.section	.note.nv.tkinfo,"",@"SHT_NOTE"
	.sectionflags	@"SHF_NOTE_NV_TKINFO"
	.tkinfo
        /*0018*/ 	.word	0x00000002
        /*0030*/ 	.string	""
        /*0030*/ 	.string	"ptxas"
        /*0030*/ 	.string	"Cuda compilation tools, release 13.0, V13.0.88"
        /*0030*/ 	.string	"Build cuda_13.0.r13.0/compiler.36424714_0"
        /*0030*/ 	.string	"-arch sm_100 -m 64 "



//--------------------- .note.nv.cuinfo           --------------------------
	.section	.note.nv.cuinfo,"",@"SHT_NOTE"
	.sectionflags	@"SHF_NOTE_NV_CUINFO"
        /*0018*/ 	.short	0x0002
        /*001a*/ 	.short	0x0064
        /*001c*/ 	.short	0x0082
	.zero		2


//--------------------- .nv.info                  --------------------------
	.section	.nv.info,"",@"SHT_CUDA_INFO"
	.align	4


	//----- nvinfo : EIATTR_REGCOUNT
	.align		4
        /*0000*/ 	.byte	0x04, 0x2f
        /*0002*/ 	.short	(.L_2 - .L_1)
	.align		4
.L_1:
        /*0004*/ 	.word	index@(_Z14distanceKernelPffi)
        /*0008*/ 	.word	0x00000018


	//----- nvinfo : EIATTR_FRAME_SIZE
	.align		4
.L_2:
        /*000c*/ 	.byte	0x04, 0x11
        /*000e*/ 	.short	(.L_4 - .L_3)
	.align		4
.L_3:
        /*0010*/ 	.word	index@($__internal_1_$__cuda_sm3x_div_rn_noftz_f32_slowpath)
        /*0014*/ 	.word	0x00000020


	//----- nvinfo : EIATTR_FRAME_SIZE
	.align		4
.L_4:
        /*0018*/ 	.byte	0x04, 0x11
        /*001a*/ 	.short	(.L_6 - .L_5)
	.align		4
.L_5:
        /*001c*/ 	.word	index@($__internal_0_$__cuda_sm20_sqrt_rn_f32_slowpath)
        /*0020*/ 	.word	0x00000020


	//----- nvinfo : EIATTR_FRAME_SIZE
	.align		4
.L_6:
        /*0024*/ 	.byte	0x04, 0x11
        /*0026*/ 	.short	(.L_8 - .L_7)
	.align		4
.L_7:
        /*0028*/ 	.word	index@(_Z14distanceKernelPffi)
        /*002c*/ 	.word	0x00000020


	//----- nvinfo : EIATTR_MIN_STACK_SIZE
	.align		4
.L_8:
        /*0030*/ 	.byte	0x04, 0x12
        /*0032*/ 	.short	(.L_10 - .L_9)
	.align		4
.L_9:
        /*0034*/ 	.word	index@(_Z14distanceKernelPffi)
        /*0038*/ 	.word	0x00000020
.L_10:


//--------------------- .nv.compat                --------------------------
	.section	.nv.compat,"",@"SHT_CUDA_COMPAT_INFO"
	.align	4
        /*0000*/ 	.byte	0x02, 0x09, 0x00, 0x00, 0x02, 0x02, 0x01, 0x00, 0x02, 0x05, 0x05, 0x00, 0x03, 0x07, 0x01, 0x01
        /*0010*/ 	.byte	0x02, 0x03, 0x00, 0x00, 0x02, 0x06, 0x01, 0x00, 0x04, 0x0b, 0x08, 0x00, 0x01, 0x00, 0x00, 0x00
        /*0020*/ 	.byte	0x00, 0x00, 0x00, 0x00


//--------------------- .nv.info._Z14distanceKernelPffi --------------------------
	.section	.nv.info._Z14distanceKernelPffi,"",@"SHT_CUDA_INFO"
	.sectionflags	@""
	.align	4


	//----- nvinfo : EIATTR_CUDA_API_VERSION
	.align		4
        /*0000*/ 	.byte	0x04, 0x37
        /*0002*/ 	.short	(.L_12 - .L_11)
.L_11:
        /*0004*/ 	.word	0x00000082


	//----- nvinfo : EIATTR_KPARAM_INFO
	.align		4
.L_12:
        /*0008*/ 	.byte	0x04, 0x17
        /*000a*/ 	.short	(.L_14 - .L_13)
.L_13:
        /*000c*/ 	.word	0x00000000
        /*0010*/ 	.short	0x0002
        /*0012*/ 	.short	0x000c
        /*0014*/ 	.byte	0x00, 0xf0, 0x11, 0x00


	//----- nvinfo : EIATTR_KPARAM_INFO
	.align		4
.L_14:
        /*0018*/ 	.byte	0x04, 0x17
        /*001a*/ 	.short	(.L_16 - .L_15)
.L_15:
        /*001c*/ 	.word	0x00000000
        /*0020*/ 	.short	0x0001
        /*0022*/ 	.short	0x0008
        /*0024*/ 	.byte	0x00, 0xf0, 0x11, 0x00


	//----- nvinfo : EIATTR_KPARAM_INFO
	.align		4
.L_16:
        /*0028*/ 	.byte	0x04, 0x17
        /*002a*/ 	.short	(.L_18 - .L_17)
.L_17:
        /*002c*/ 	.word	0x00000000
        /*0030*/ 	.short	0x0000
        /*0032*/ 	.short	0x0000
        /*0034*/ 	.byte	0x00, 0xf5, 0x21, 0x00


	//----- nvinfo : EIATTR_SPARSE_MMA_MASK
	.align		4
.L_18:
        /*0038*/ 	.byte	0x03, 0x50
        /*003a*/ 	.short	0x0000


	//----- nvinfo : EIATTR_MAXREG_COUNT
	.align		4
        /*003c*/ 	.byte	0x03, 0x1b
        /*003e*/ 	.short	0x00ff


	//----- nvinfo : EIATTR_EXTERNS
	.align		4
        /*0040*/ 	.byte	0x04, 0x0f
        /*0042*/ 	.short	(.L_20 - .L_19)


	//   ....[0]....
	.align		4
.L_19:
        /*0044*/ 	.word	index@(vprintf)


	//----- nvinfo : EIATTR_MERCURY_ISA_VERSION
	.align		4
.L_20:
        /*0048*/ 	.byte	0x03, 0x5f
        /*004a*/ 	.short	0x0101


	//----- nvinfo : EIATTR_VRC_CTA_INIT_COUNT
	.align		4
        /*004c*/ 	.byte	0x02, 0x4a
	.zero		1
	.zero		1


	//----- nvinfo : EIATTR_SYSCALL_OFFSETS
	.align		4
        /*0050*/ 	.byte	0x04, 0x46
        /*0052*/ 	.short	(.L_22 - .L_21)


	//   ....[0]....
.L_21:
        /*0054*/ 	.word	0x000003f0


	//----- nvinfo : EIATTR_EXIT_INSTR_OFFSETS
	.align		4
.L_22:
        /*0058*/ 	.byte	0x04, 0x1c
        /*005a*/ 	.short	(.L_24 - .L_23)


	//   ....[0]....
.L_23:
        /*005c*/ 	.word	0x00000400


	//----- nvinfo : EIATTR_CRS_STACK_SIZE
	.align		4
.L_24:
        /*0060*/ 	.byte	0x04, 0x1e
        /*0062*/ 	.short	(.L_26 - .L_25)
.L_25:
        /*0064*/ 	.word	0x00000000


	//----- nvinfo : EIATTR_CBANK_PARAM_SIZE
	.align		4
.L_26:
        /*0068*/ 	.byte	0x03, 0x19
        /*006a*/ 	.short	0x0010


	//----- nvinfo : EIATTR_PARAM_CBANK
	.align		4
        /*006c*/ 	.byte	0x04, 0x0a
        /*006e*/ 	.short	(.L_28 - .L_27)
	.align		4
.L_27:
        /*0070*/ 	.word	index@(.nv.constant0._Z14distanceKernelPffi)
        /*0074*/ 	.short	0x0380
        /*0076*/ 	.short	0x0010


	//----- nvinfo : EIATTR_SW_WAR
	.align		4
.L_28:
        /*0078*/ 	.byte	0x04, 0x36
        /*007a*/ 	.short	(.L_30 - .L_29)
.L_29:
        /*007c*/ 	.word	0x00000008
.L_30:


//--------------------- .nv.callgraph             --------------------------
	.section	.nv.callgraph,"",@"SHT_CUDA_CALLGRAPH"
	.align	4
	.sectionentsize	8
	.align		4
        /*0000*/ 	.word	0x00000000
	.align		4
        /*0004*/ 	.word	0xffffffff
	.align		4
        /*0008*/ 	.word	index@(_Z14distanceKernelPffi)
	.align		4
        /*000c*/ 	.word	index@(vprintf)
	.align		4
        /*0010*/ 	.word	0x00000000
	.align		4
        /*0014*/ 	.word	0xfffffffe
	.align		4
        /*0018*/ 	.word	0x00000000
	.align		4
        /*001c*/ 	.word	0xfffffffd
	.align		4
        /*0020*/ 	.word	0x00000000
	.align		4
        /*0024*/ 	.word	0xfffffffc


//--------------------- .nv.constant4             --------------------------
	.section	.nv.constant4,"a",@progbits
	.align	8
	.align		8
.nv.constant4:
        /*0000*/ 	.dword	vprintf
	.align		8
        /*0008*/ 	.dword	$str


//--------------------- .text._Z14distanceKernelPffi --------------------------
	.section	.text._Z14distanceKernelPffi,"ax",@progbits
	.align	128
        .global         _Z14distanceKernelPffi
        .type           _Z14distanceKernelPffi,@function
        .size           _Z14distanceKernelPffi,(.L_x_21 - _Z14distanceKernelPffi)
        .other          _Z14distanceKernelPffi,@"STO_CUDA_ENTRY STV_DEFAULT"
_Z14distanceKernelPffi:
.text._Z14distanceKernelPffi:
[----:B------:R-:W0:Y:S01]  /*0000*/  LDC R1, c[0x0][0x37c] ;  /* 0x0000df00ff017b82 */ /* 0x000e220000000800 */
[----:B------:R-:W1:Y:S01]  /*0010*/  LDCU UR4, c[0x0][0x38c] ;  /* 0x00007180ff0477ac */ /* 0x000e620008000800 */
[----:B------:R-:W2:Y:S06]  /*0020*/  S2R R5, SR_TID.X ;  /* 0x0000000000057919 */ /* 0x000eac0000002100 */
[----:B------:R-:W2:Y:S01]  /*0030*/  S2UR UR6, SR_CTAID.X ;  /* 0x00000000000679c3 */ /* 0x000ea20000002500 */
[----:B0-----:R-:W-:Y:S01]  /*0040*/  VIADD R1, R1, 0xffffffe0 ;  /* 0xffffffe001017836 */ /* 0x001fe20000000000 */
[----:B------:R-:W0:Y:S01]  /*0050*/  LDCU UR5, c[0x0][0x2fc] ;  /* 0x00005f80ff0577ac */ /* 0x000e220008000800 */
[----:B------:R-:W-:Y:S05]  /*0060*/  BSSY.RECONVERGENT B0, `(.L_x_0) ;  /* 0x0000014000007945 */ /* 0x000fea0003800200 */
[----:B------:R-:W2:Y:S01]  /*0070*/  LDC R0, c[0x0][0x360] ;  /* 0x0000d800ff007b82 */ /* 0x000ea20000000800 */
[----:B-1----:R-:W-:-:S06]  /*0080*/  UIADD3 UR4, UPT, UPT, UR4, -0x1, URZ ;  /* 0xffffffff04047890 */ /* 0x002fcc000fffe0ff */
[----:B------:R-:W-:-:S04]  /*0090*/  I2FP.F32.S32 R3, UR4 ;  /* 0x0000000400037c45 */ /* 0x000fc80008201400 */
[----:B------:R-:W1:Y:S01]  /*00a0*/  MUFU.RCP R4, R3 ;  /* 0x0000000300047308 */ /* 0x000e620000001000 */
[----:B------:R-:W3:Y:S01]  /*00b0*/  LDCU UR4, c[0x0][0x2f8] ;  /* 0x00005f00ff0477ac */ /* 0x000ee20008000800 */
[----:B--2---:R-:W-:-:S05]  /*00c0*/  IMAD R0, R0, UR6, R5 ;  /* 0x0000000600007c24 */ /* 0x004fca000f8e0205 */
[----:B------:R-:W-:-:S04]  /*00d0*/  I2FP.F32.S32 R2, R0 ;  /* 0x0000000000027245 */ /* 0x000fc80000201400 */
[----:B------:R-:W2:Y:S01]  /*00e0*/  FCHK P0, R2, R3 ;  /* 0x0000000302007302 */ /* 0x000ea20000000000 */
[----:B-1----:R-:W-:Y:S01]  /*00f0*/  FFMA R5, -R3, R4, 1 ;  /* 0x3f80000003057423 */ /* 0x002fe20000000104 */
[----:B---3--:R-:W-:-:S03]  /*0100*/  IADD3 R6, P1, PT, R1, UR4, RZ ;  /* 0x0000000401067c10 */ /* 0x008fc6000ff3e0ff */
[----:B------:R-:W-:Y:S02]  /*0110*/  FFMA R5, R4, R5, R4 ;  /* 0x0000000504057223 */ /* 0x000fe40000000004 */
[----:B0-----:R-:W-:Y:S02]  /*0120*/  IMAD.X R7, RZ, RZ, UR5, P1 ;  /* 0x00000005ff077e24 */ /* 0x001fe400088e06ff */
[----:B------:R-:W-:-:S04]  /*0130*/  FFMA R4, R2, R5, RZ ;  /* 0x0000000502047223 */ /* 0x000fc800000000ff */
[----:B------:R-:W-:-:S04]  /*0140*/  FFMA R8, -R3, R4, R2 ;  /* 0x0000000403087223 */ /* 0x000fc80000000102 */
[----:B------:R-:W-:Y:S01]  /*0150*/  FFMA R8, R5, R8, R4 ;  /* 0x0000000805087223 */ /* 0x000fe20000000004 */
[----:B--2---:R-:W-:Y:S06]  /*0160*/  @!P0 BRA `(.L_x_1) ;  /* 0x00000000000c8947 */ /* 0x004fec0003800000 */
[----:B------:R-:W-:-:S07]  /*0170*/  MOV R4, 0x190 ;  /* 0x0000019000047802 */ /* 0x000fce0000000f00 */
[----:B------:R-:W-:Y:S05]  /*0180*/  CALL.REL.NOINC `($__internal_1_$__cuda_sm3x_div_rn_noftz_f32_slowpath) ;  /* 0x0000000000fc7944 */ /* 0x000fea0003c00000 */
[----:B------:R-:W-:-:S07]  /*0190*/  IMAD.MOV.U32 R8, RZ, RZ, R2 ;  /* 0x000000ffff087224 */ /* 0x000fce00078e0002 */
.L_x_1:
[----:B------:R-:W-:Y:S05]  /*01a0*/  BSYNC.RECONVERGENT B0 ;  /* 0x0000000000007941 */ /* 0x000fea0003800200 */
.L_x_0:
[----:B------:R-:W0:Y:S01]  /*01b0*/  LDCU UR4, c[0x0][0x388] ;  /* 0x00007100ff0477ac */ /* 0x000e220008000800 */
[----:B------:R-:W-:Y:S01]  /*01c0*/  BSSY.RECONVERGENT B0, `(.L_x_2) ;  /* 0x0000012000007945 */ /* 0x000fe20003800200 */
[----:B0-----:R-:W-:Y:S01]  /*01d0*/  FADD R2, R8, -UR4 ;  /* 0x8000000408027e21 */ /* 0x001fe20008000000 */
[----:B------:R-:W0:Y:S03]  /*01e0*/  LDCU.64 UR4, c[0x0][0x358] ;  /* 0x00006b00ff0477ac */ /* 0x000e260008000a00 */
[----:B------:R-:W-:-:S04]  /*01f0*/  FMUL R3, R2, R2 ;  /* 0x0000000202037220 */ /* 0x000fc80000400000 */
[----:B------:R-:W-:Y:S01]  /*0200*/  VIADD R2, R3, 0xf3000000 ;  /* 0xf300000003027836 */ /* 0x000fe20000000000 */
[----:B------:R1:W2:Y:S04]  /*0210*/  MUFU.RSQ R4, R3 ;  /* 0x0000000300047308 */ /* 0x0002a80000001400 */
[----:B------:R-:W-:-:S13]  /*0220*/  ISETP.GT.U32.AND P0, PT, R2, 0x727fffff, PT ;  /* 0x727fffff0200780c */ /* 0x000fda0003f04070 */
[----:B012---:R-:W-:Y:S05]  /*0230*/  @!P0 BRA `(.L_x_3) ;  /* 0x0000000000188947 */ /* 0x007fea0003800000 */
[----:B------:R-:W-:Y:S01]  /*0240*/  BSSY.RECONVERGENT B1, `(.L_x_4) ;  /* 0x0000003000017945 */ /* 0x000fe20003800200 */
[----:B------:R-:W-:-:S07]  /*0250*/  MOV R12, 0x270 ;  /* 0x00000270000c7802 */ /* 0x000fce0000000f00 */
[----:B------:R-:W-:Y:S05]  /*0260*/  CALL.REL.NOINC `($__internal_0_$__cuda_sm20_sqrt_rn_f32_slowpath) ;  /* 0x0000000000687944 */ /* 0x000fea0003c00000 */
[----:B------:R-:W-:Y:S05]  /*0270*/  BSYNC.RECONVERGENT B1 ;  /* 0x0000000000017941 */ /* 0x000fea0003800200 */
.L_x_4:
[----:B------:R-:W-:Y:S01]  /*0280*/  IMAD.MOV.U32 R2, RZ, RZ, R4 ;  /* 0x000000ffff027224 */ /* 0x000fe200078e0004 */
[----:B------:R-:W-:Y:S06]  /*0290*/  BRA `(.L_x_5) ;  /* 0x0000000000107947 */ /* 0x000fec0003800000 */
.L_x_3:
[----:B------:R-:W-:Y:S01]  /*02a0*/  FMUL.FTZ R2, R3, R4 ;  /* 0x0000000403027220 */ /* 0x000fe20000410000 */
[----:B------:R-:W-:-:S03]  /*02b0*/  FMUL.FTZ R4, R4, 0.5 ;  /* 0x3f00000004047820 */ /* 0x000fc60000410000 */
[----:B------:R-:W-:-:S04]  /*02c0*/  FFMA R3, -R2, R2, R3 ;  /* 0x0000000202037223 */ /* 0x000fc80000000103 */
[----:B------:R-:W-:-:S07]  /*02d0*/  FFMA R2, R3, R4, R2 ;  /* 0x0000000403027223 */ /* 0x000fce0000000002 */
.L_x_5:
[----:B------:R-:W-:Y:S05]  /*02e0*/  BSYNC.RECONVERGENT B0 ;  /* 0x0000000000007941 */ /* 0x000fea0003800200 */
.L_x_2:
[----:B------:R-:W0:Y:S01]  /*02f0*/  LDCU UR6, c[0x0][0x388] ;  /* 0x00007100ff0677ac */ /* 0x000e220008000800 */
[----:B------:R-:W1:Y:S01]  /*0300*/  LDC.64 R12, c[0x0][0x380] ;  /* 0x0000e000ff0c7b82 */ /* 0x000e620000000a00 */
[----:B------:R-:W-:Y:S01]  /*0310*/  F2F.F64.F32 R8, R8 ;  /* 0x0000000800087310 */ /* 0x000fe20000201800 */
[----:B------:R-:W-:Y:S01]  /*0320*/  MOV R3, 0x0 ;  /* 0x0000000000037802 */ /* 0x000fe20000000f00 */
[----:B------:R2:W-:Y:S05]  /*0330*/  STL [R1], R0 ;  /* 0x0000000001007387 */ /* 0x0005ea0000100800 */
[----:B------:R2:W3:Y:S01]  /*0340*/  LDC.64 R16, c[0x4][R3] ;  /* 0x0100000003107b82 */ /* 0x0004e20000000a00 */
[----:B------:R-:W4:Y:S08]  /*0350*/  F2F.F64.F32 R10, R2 ;  /* 0x00000002000a7310 */ /* 0x000f300000201800 */
[----:B0-----:R-:W0:Y:S01]  /*0360*/  F2F.F64.F32 R14, UR6 ;  /* 0x00000006000e7d10 */ /* 0x001e220008201800 */
[----:B------:R-:W5:Y:S01]  /*0370*/  LDCU.64 UR6, c[0x4][0x8] ;  /* 0x01000100ff0677ac */ /* 0x000f620008000a00 */
[----:B-1----:R-:W-:Y:S01]  /*0380*/  IMAD.WIDE R12, R0, 0x4, R12 ;  /* 0x00000004000c7825 */ /* 0x002fe200078e020c */
[----:B----4-:R2:W-:Y:S04]  /*0390*/  STL.128 [R1+0x10], R8 ;  /* 0x0000100801007387 */ /* 0x0105e80000100c00 */
[----:B------:R2:W-:Y:S04]  /*03a0*/  STG.E desc[UR4][R12.64], R2 ;  /* 0x000000020c007986 */ /* 0x0005e8000c101904 */
[----:B0-----:R2:W-:Y:S01]  /*03b0*/  STL.64 [R1+0x8], R14 ;  /* 0x0000080e01007387 */ /* 0x0015e20000100a00 */
[----:B-----5:R-:W-:Y:S01]  /*03c0*/  IMAD.U32 R4, RZ, RZ, UR6 ;  /* 0x00000006ff047e24 */ /* 0x020fe2000f8e00ff */
[----:B---3--:R-:W-:-:S07]  /*03d0*/  MOV R5, UR7 ;  /* 0x0000000700057c02 */ /* 0x008fce0008000f00 */
[----:B------:R-:W-:-:S07]  /*03e0*/  LEPC R20, `(.L_x_6) ;  /* 0x000000001014794e */ /* 0x000fce0000000000 */
[----:B--2---:R-:W-:Y:S05]  /*03f0*/  CALL.ABS.NOINC R16 ;  /* 0x0000000010007343 */ /* 0x004fea0003c00000 */
.L_x_6:
[----:B------:R-:W-:Y:S05]  /*0400*/  EXIT ;  /* 0x000000000000794d */ /* 0x000fea0003800000 */
        .weak           $__internal_0_$__cuda_sm20_sqrt_rn_f32_slowpath
        .type           $__internal_0_$__cuda_sm20_sqrt_rn_f32_slowpath,@function
        .size           $__internal_0_$__cuda_sm20_sqrt_rn_f32_slowpath,($__internal_1_$__cuda_sm3x_div_rn_noftz_f32_slowpath - $__internal_0_$__cuda_sm20_sqrt_rn_f32_slowpath)
$__internal_0_$__cuda_sm20_sqrt_rn_f32_slowpath:
[----:B------:R-:W-:-:S13]  /*0410*/  LOP3.LUT P0, RZ, R3, 0x7fffffff, RZ, 0xc0, !PT ;  /* 0x7fffffff03ff7812 */ /* 0x000fda000780c0ff */
[----:B------:R-:W-:Y:S05]  /*0420*/  @!P0 BRA `(.L_x_7) ;  /* 0x0000000000448947 */ /* 0x000fea0003800000 */
[----:B------:R-:W-:Y:S01]  /*0430*/  FSETP.GEU.FTZ.AND P0, PT, R3, RZ, PT ;  /* 0x000000ff0300720b */ /* 0x000fe20003f1e000 */
[----:B------:R-:W-:-:S12]  /*0440*/  IMAD.MOV.U32 R2, RZ, RZ, R3 ;  /* 0x000000ffff027224 */ /* 0x000fd800078e0003 */
[----:B------:R-:W-:Y:S01]  /*0450*/  @!P0 IMAD.MOV.U32 R3, RZ, RZ, 0x7fffffff ;  /* 0x7fffffffff038424 */ /* 0x000fe200078e00ff */
[----:B------:R-:W-:Y:S06]  /*0460*/  @!P0 BRA `(.L_x_7) ;  /* 0x0000000000348947 */ /* 0x000fec0003800000 */
[----:B------:R-:W-:-:S13]  /*0470*/  FSETP.GTU.FTZ.AND P0, PT, |R2|, +INF , PT ;  /* 0x7f8000000200780b */ /* 0x000fda0003f1c200 */
[----:B------:R-:W-:Y:S01]  /*0480*/  @P0 FADD.FTZ R3, R2, 1 ;  /* 0x3f80000002030421 */ /* 0x000fe20000010000 */
[----:B------:R-:W-:Y:S06]  /*0490*/  @P0 BRA `(.L_x_7) ;  /* 0x0000000000280947 */ /* 0x000fec0003800000 */
[----:B------:R-:W-:-:S13]  /*04a0*/  FSETP.NEU.FTZ.AND P0, PT, |R2|, +INF , PT ;  /* 0x7f8000000200780b */ /* 0x000fda0003f1d200 */
[----:B------:R-:W-:-:S04]  /*04b0*/  @P0 FFMA R4, R2, 1.84467440737095516160e+19, RZ ;  /* 0x5f80000002040823 */ /* 0x000fc800000000ff */
[----:B------:R-:W0:Y:S02]  /*04c0*/  @P0 MUFU.RSQ R3, R4 ;  /* 0x0000000400030308 */ /* 0x000e240000001400 */
[----:B0-----:R-:W-:Y:S01]  /*04d0*/  @P0 FMUL.FTZ R5, R4, R3 ;  /* 0x0000000304050220 */ /* 0x001fe20000410000 */
[----:B------:R-:W-:Y:S01]  /*04e0*/  @P0 FMUL.FTZ R11, R3, 0.5 ;  /* 0x3f000000030b0820 */ /* 0x000fe20000410000 */
[----:B------:R-:W-:Y:S02]  /*04f0*/  @!P0 IMAD.MOV.U32 R3, RZ, RZ, R2 ;  /* 0x000000ffff038224 */ /* 0x000fe400078e0002 */
[----:B------:R-:W-:-:S04]  /*0500*/  @P0 FADD.FTZ R9, -R5, -RZ ;  /* 0x800000ff05090221 */ /* 0x000fc80000010100 */
[----:B------:R-:W-:-:S04]  /*0510*/  @P0 FFMA R10, R5, R9, R4 ;  /* 0x00000009050a0223 */ /* 0x000fc80000000004 */
[----:B------:R-:W-:-:S04]  /*0520*/  @P0 FFMA R10, R10, R11, R5 ;  /* 0x0000000b0a0a0223 */ /* 0x000fc80000000005 */
[----:B------:R-:W-:-:S07]  /*0530*/  @P0 FMUL.FTZ R3, R10, 2.3283064365386962891e-10 ;  /* 0x2f8000000a030820 */ /* 0x000fce0000410000 */
.L_x_7:
[----:B------:R-:W-:Y:S02]  /*0540*/  IMAD.MOV.U32 R4, RZ, RZ, R3 ;  /* 0x000000ffff047224 */ /* 0x000fe400078e0003 */
[----:B------:R-:W-:Y:S02]  /*0550*/  HFMA2 R3, -RZ, RZ, 0, 0 ;  /* 0x00000000ff037431 */ /* 0x000fe400000001ff */
[----:B------:R-:W-:-:S04]  /*0560*/  IMAD.MOV.U32 R2, RZ, RZ, R12 ;  /* 0x000000ffff027224 */ /* 0x000fc800078e000c */
[----:B------:R-:W-:Y:S05]  /*0570*/  RET.REL.NODEC R2 `(_Z14distanceKernelPffi) ;  /* 0xfffffff802a07950 */ /* 0x000fea0003c3ffff */
        .weak           $__internal_1_$__cuda_sm3x_div_rn_noftz_f32_slowpath
        .type           $__internal_1_$__cuda_sm3x_div_rn_noftz_f32_slowpath,@function
        .size           $__internal_1_$__cuda_sm3x_div_rn_noftz_f32_slowpath,(.L_x_21 - $__internal_1_$__cuda_sm3x_div_rn_noftz_f32_slowpath)
$__internal_1_$__cuda_sm3x_div_rn_noftz_f32_slowpath:
[--C-:B------:R-:W-:Y:S01]  /*0580*/  SHF.R.U32.HI R8, RZ, 0x17, R3.reuse ;  /* 0x00000017ff087819 */ /* 0x100fe20000011603 */
[----:B------:R-:W-:Y:S01]  /*0590*/  BSSY.RECONVERGENT B1, `(.L_x_8) ;  /* 0x0000064000017945 */ /* 0x000fe20003800200 */
[--C-:B------:R-:W-:Y:S01]  /*05a0*/  SHF.R.U32.HI R5, RZ, 0x17, R2.reuse ;  /* 0x00000017ff057819 */ /* 0x100fe20000011602 */
[----:B------:R-:W-:Y:S01]  /*05b0*/  IMAD.MOV.U32 R10, RZ, RZ, R2 ;  /* 0x000000ffff0a7224 */ /* 0x000fe200078e0002 */
[----:B------:R-:W-:Y:S01]  /*05c0*/  LOP3.LUT R9, R8, 0xff, RZ, 0xc0, !PT ;  /* 0x000000ff08097812 */ /* 0x000fe200078ec0ff */
[----:B------:R-:W-:Y:S01]  /*05d0*/  IMAD.MOV.U32 R11, RZ, RZ, R3 ;  /* 0x000000ffff0b7224 */ /* 0x000fe200078e0003 */
[----:B------:R-:W-:-:S03]  /*05e0*/  LOP3.LUT R8, R5, 0xff, RZ, 0xc0, !PT ;  /* 0x000000ff05087812 */ /* 0x000fc600078ec0ff */
[----:B------:R-:W-:Y:S02]  /*05f0*/  VIADD R13, R9, 0xffffffff ;  /* 0xffffffff090d7836 */ /* 0x000fe40000000000 */
[----:B------:R-:W-:-:S03]  /*0600*/  VIADD R12, R8, 0xffffffff ;  /* 0xffffffff080c7836 */ /* 0x000fc60000000000 */
[----:B------:R-:W-:-:S04]  /*0610*/  ISETP.GT.U32.AND P0, PT, R13, 0xfd, PT ;  /* 0x000000fd0d00780c */ /* 0x000fc80003f04070 */
[----:B------:R-:W-:-:S13]  /*0620*/  ISETP.GT.U32.OR P0, PT, R12, 0xfd, P0 ;  /* 0x000000fd0c00780c */ /* 0x000fda0000704470 */
[----:B------:R-:W-:Y:S01]  /*0630*/  @!P0 MOV R5, RZ ;  /* 0x000000ff00058202 */ /* 0x000fe20000000f00 */
[----:B------:R-:W-:Y:S06]  /*0640*/  @!P0 BRA `(.L_x_9) ;  /* 0x00000000005c8947 */ /* 0x000fec0003800000 */
[----:B------:R-:W-:Y:S02]  /*0650*/  FSETP.GTU.FTZ.AND P0, PT, |R2|, +INF , PT ;  /* 0x7f8000000200780b */ /* 0x000fe40003f1c200 */
[----:B------:R-:W-:-:S04]  /*0660*/  FSETP.GTU.FTZ.AND P1, PT, |R3|, +INF , PT ;  /* 0x7f8000000300780b */ /* 0x000fc80003f3c200 */
[----:B------:R-:W-:-:S13]  /*0670*/  PLOP3.LUT P0, PT, P0, P1, PT, 0xf8, 0x8f ;  /* 0x00000000008f781c */ /* 0x000fda0000703f70 */
[----:B------:R-:W-:Y:S05]  /*0680*/  @P0 BRA `(.L_x_10) ;  /* 0x00000004004c0947 */ /* 0x000fea0003800000 */
[----:B------:R-:W-:-:S13]  /*0690*/  LOP3.LUT P0, RZ, R11, 0x7fffffff, R10, 0xc8, !PT ;  /* 0x7fffffff0bff7812 */ /* 0x000fda000780c80a */
[----:B------:R-:W-:Y:S05]  /*06a0*/  @!P0 BRA `(.L_x_11) ;  /* 0x00000004003c8947 */ /* 0x000fea0003800000 */
[C---:B------:R-:W-:Y:S02]  /*06b0*/  FSETP.NEU.FTZ.AND P2, PT, |R2|.reuse, +INF , PT ;  /* 0x7f8000000200780b */ /* 0x040fe40003f5d200 */
[----:B------:R-:W-:Y:S02]  /*06c0*/  FSETP.NEU.FTZ.AND P1, PT, |R3|, +INF , PT ;  /* 0x7f8000000300780b */ /* 0x000fe40003f3d200 */
[----:B------:R-:W-:-:S11]  /*06d0*/  FSETP.NEU.FTZ.AND P0, PT, |R2|, +INF , PT ;  /* 0x7f8000000200780b */ /* 0x000fd60003f1d200 */
[----:B------:R-:W-:Y:S05]  /*06e0*/  @!P1 BRA !P2, `(.L_x_11) ;  /* 0x00000004002c9947 */ /* 0x000fea0005000000 */
[----:B------:R-:W-:-:S04]  /*06f0*/  LOP3.LUT P2, RZ, R10, 0x7fffffff, RZ, 0xc0, !PT ;  /* 0x7fffffff0aff7812 */ /* 0x000fc8000784c0ff */
[----:B------:R-:W-:-:S13]  /*0700*/  PLOP3.LUT P1, PT, P1, P2, PT, 0x2f, 0xf2 ;  /* 0x0000000000f2781c */ /* 0x000fda0000f24577 */
[----:B------:R-:W-:Y:S05]  /*0710*/  @P1 BRA `(.L_x_12) ;  /* 0x0000000400181947 */ /* 0x000fea0003800000 */
[----:B------:R-:W-:-:S04]  /*0720*/  LOP3.LUT P1, RZ, R11, 0x7fffffff, RZ, 0xc0, !PT ;  /* 0x7fffffff0bff7812 */ /* 0x000fc8000782c0ff */
[----:B------:R-:W-:-:S13]  /*0730*/  PLOP3.LUT P0, PT, P0, P1, PT, 0x2f, 0xf2 ;  /* 0x0000000000f2781c */ /* 0x000fda0000702577 */
[----:B------:R-:W-:Y:S05]  /*0740*/  @P0 BRA `(.L_x_13) ;  /* 0x0000000400000947 */ /* 0x000fea0003800000 */
[----:B------:R-:W-:Y:S02]  /*0750*/  ISETP.GE.AND P0, PT, R12, RZ, PT ;  /* 0x000000ff0c00720c */ /* 0x000fe40003f06270 */
[----:B------:R-:W-:-:S11]  /*0760*/  ISETP.GE.AND P1, PT, R13, RZ, PT ;  /* 0x000000ff0d00720c */ /* 0x000fd60003f26270 */
[----:B------:R-:W-:Y:S02]  /*0770*/  @P0 IMAD.MOV.U32 R5, RZ, RZ, RZ ;  /* 0x000000ffff050224 */ /* 0x000fe400078e00ff */
[----:B------:R-:W-:Y:S01]  /*0780*/  @!P0 FFMA R10, R2, 1.84467440737095516160e+19, RZ ;  /* 0x5f800000020a8823 */ /* 0x000fe200000000ff */
[----:B------:R-:W-:Y:S02]  /*0790*/  @!P0 IMAD.MOV.U32 R5, RZ, RZ, -0x40 ;  /* 0xffffffc0ff058424 */ /* 0x000fe400078e00ff */
[----:B------:R-:W-:Y:S02]  /*07a0*/  @!P1 FFMA R11, R3, 1.84467440737095516160e+19, RZ ;  /* 0x5f800000030b9823 */ /* 0x000fe400000000ff */
[----:B------:R-:W-:-:S07]  /*07b0*/  @!P1 VIADD R5, R5, 0x40 ;  /* 0x0000004005059836 */ /* 0x000fce0000000000 */
.L_x_9:
[----:B------:R-:W-:Y:S01]  /*07c0*/  LEA R2, R9, 0xc0800000, 0x17 ;  /* 0xc080000009027811 */ /* 0x000fe200078eb8ff */
[----:B------:R-:W-:Y:S01]  /*07d0*/  BSSY.RECONVERGENT B2, `(.L_x_14) ;  /* 0x0000036000027945 */ /* 0x000fe20003800200 */
[----:B------:R-:W-:-:S03]  /*07e0*/  IADD3 R8, PT, PT, R8, -0x7f, RZ ;  /* 0xffffff8108087810 */ /* 0x000fc60007ffe0ff */
[----:B------:R-:W-:Y:S02]  /*07f0*/  IMAD.IADD R11, R11, 0x1, -R2 ;  /* 0x000000010b0b7824 */ /* 0x000fe400078e0a02 */
[C---:B------:R-:W-:Y:S01]  /*0800*/  IMAD R2, R8.reuse, -0x800000, R10 ;  /* 0xff80000008027824 */ /* 0x040fe200078e020a */
[----:B------:R-:W-:Y:S01]  /*0810*/  IADD3 R8, PT, PT, R8, 0x7f, -R9 ;  /* 0x0000007f08087810 */ /* 0x000fe20007ffe809 */
[----:B------:R-:W0:Y:S01]  /*0820*/  MUFU.RCP R3, R11 ;  /* 0x0000000b00037308 */ /* 0x000e220000001000 */
[----:B------:R-:W-:-:S03]  /*0830*/  FADD.FTZ R13, -R11, -RZ ;  /* 0x800000ff0b0d7221 */ /* 0x000fc60000010100 */
[----:B------:R-:W-:Y:S02]  /*0840*/  IMAD.IADD R8, R8, 0x1, R5 ;  /* 0x0000000108087824 */ /* 0x000fe400078e0205 */
[----:B0-----:R-:W-:-:S04]  /*0850*/  FFMA R12, R3, R13, 1 ;  /* 0x3f800000030c7423 */ /* 0x001fc8000000000d */
[----:B------:R-:W-:-:S04]  /*0860*/  FFMA R12, R3, R12, R3 ;  /* 0x0000000c030c7223 */ /* 0x000fc80000000003 */
[----:B------:R-:W-:-:S04]  /*0870*/  FFMA R3, R2, R12, RZ ;  /* 0x0000000c02037223 */ /* 0x000fc800000000ff */
[----:B------:R-:W-:-:S04]  /*0880*/  FFMA R10, R13, R3, R2 ;  /* 0x000000030d0a7223 */ /* 0x000fc80000000002 */
[----:B------:R-:W-:-:S04]  /*0890*/  FFMA R15, R12, R10, R3 ;  /* 0x0000000a0c0f7223 */ /* 0x000fc80000000003 */
[----:B------:R-:W-:-:S04]  /*08a0*/  FFMA R10, R13, R15, R2 ;  /* 0x0000000f0d0a7223 */ /* 0x000fc80000000002 */
[----:B------:R-:W-:-:S05]  /*08b0*/  FFMA R2, R12, R10, R15 ;  /* 0x0000000a0c027223 */ /* 0x000fca000000000f */
[----:B------:R-:W-:-:S04]  /*08c0*/  SHF.R.U32.HI R3, RZ, 0x17, R2 ;  /* 0x00000017ff037819 */ /* 0x000fc80000011602 */
[----:B------:R-:W-:-:S05]  /*08d0*/  LOP3.LUT R3, R3, 0xff, RZ, 0xc0, !PT ;  /* 0x000000ff03037812 */ /* 0x000fca00078ec0ff */
[----:B------:R-:W-:-:S04]  /*08e0*/  IMAD.IADD R9, R3, 0x1, R8 ;  /* 0x0000000103097824 */ /* 0x000fc800078e0208 */
[----:B------:R-:W-:-:S05]  /*08f0*/  VIADD R3, R9, 0xffffffff ;  /* 0xffffffff09037836 */ /* 0x000fca0000000000 */
[----:B------:R-:W-:-:S13]  /*0900*/  ISETP.GE.U32.AND P0, PT, R3, 0xfe, PT ;  /* 0x000000fe0300780c */ /* 0x000fda0003f06070 */
[----:B------:R-:W-:Y:S05]  /*0910*/  @!P0 BRA `(.L_x_15) ;  /* 0x0000000000808947 */ /* 0x000fea0003800000 */
[----:B------:R-:W-:-:S13]  /*0920*/  ISETP.GT.AND P0, PT, R9, 0xfe, PT ;  /* 0x000000fe0900780c */ /* 0x000fda0003f04270 */
[----:B------:R-:W-:Y:S05]  /*0930*/  @P0 BRA `(.L_x_16) ;  /* 0x00000000006c0947 */ /* 0x000fea0003800000 */
[----:B------:R-:W-:-:S13]  /*0940*/  ISETP.GE.AND P0, PT, R9, 0x1, PT ;  /* 0x000000010900780c */ /* 0x000fda0003f06270 */
[----:B------:R-:W-:Y:S05]  /*0950*/  @P0 BRA `(.L_x_17) ;  /* 0x0000000000740947 */ /* 0x000fea0003800000 */
[----:B------:R-:W-:Y:S02]  /*0960*/  ISETP.GE.AND P0, PT, R9, -0x18, PT ;  /* 0xffffffe80900780c */ /* 0x000fe40003f06270 */
[----:B------:R-:W-:-:S11]  /*0970*/  LOP3.LUT R2, R2, 0x80000000, RZ, 0xc0, !PT ;  /* 0x8000000002027812 */ /* 0x000fd600078ec0ff */
[----:B------:R-:W-:Y:S05]  /*0980*/  @!P0 BRA `(.L_x_17) ;  /* 0x0000000000688947 */ /* 0x000fea0003800000 */
[CCC-:B------:R-:W-:Y:S01]  /*0990*/  FFMA.RZ R3, R12.reuse, R10.reuse, R15.reuse ;  /* 0x0000000a0c037223 */ /* 0x1c0fe2000000c00f */
[CCC-:B------:R-:W-:Y:S01]  /*09a0*/  FFMA.RM R8, R12.reuse, R10.reuse, R15.reuse ;  /* 0x0000000a0c087223 */ /* 0x1c0fe2000000400f */
[C---:B------:R-:W-:Y:S02]  /*09b0*/  ISETP.NE.AND P2, PT, R9.reuse, RZ, PT ;  /* 0x000000ff0900720c */ /* 0x040fe40003f45270 */
[----:B------:R-:W-:Y:S02]  /*09c0*/  ISETP.NE.AND P1, PT, R9, RZ, PT ;  /* 0x000000ff0900720c */ /* 0x000fe40003f25270 */
[----:B------:R-:W-:Y:S01]  /*09d0*/  LOP3.LUT R5, R3, 0x7fffff, RZ, 0xc0, !PT ;  /* 0x007fffff03057812 */ /* 0x000fe200078ec0ff */
[----:B------:R-:W-:Y:S01]  /*09e0*/  FFMA.RP R3, R12, R10, R15 ;  /* 0x0000000a0c037223 */ /* 0x000fe2000000800f */
[C---:B------:R-:W-:Y:S01]  /*09f0*/  VIADD R10, R9.reuse, 0x20 ;  /* 0x00000020090a7836 */ /* 0x040fe20000000000 */
[----:B------:R-:W-:Y:S02]  /*0a00*/  IADD3 R9, PT, PT, -R9, RZ, RZ ;  /* 0x000000ff09097210 */ /* 0x000fe40007ffe1ff */
[----:B------:R-:W-:-:S02]  /*0a10*/  LOP3.LUT R5, R5, 0x800000, RZ, 0xfc, !PT ;  /* 0x0080000005057812 */ /* 0x000fc400078efcff */
[----:B------:R-:W-:Y:S02]  /*0a20*/  FSETP.NEU.FTZ.AND P0, PT, R3, R8, PT ;  /* 0x000000080300720b */ /* 0x000fe40003f1d000 */
[----:B------:R-:W-:Y:S02]  /*0a30*/  SHF.L.U32 R10, R5, R10, RZ ;  /* 0x0000000a050a7219 */ /* 0x000fe400000006ff */
[----:B------:R-:W-:Y:S02]  /*0a40*/  SEL R8, R9, RZ, P2 ;  /* 0x000000ff09087207 */ /* 0x000fe40001000000 */
[----:B------:R-:W-:Y:S02]  /*0a50*/  ISETP.NE.AND P1, PT, R10, RZ, P1 ;  /* 0x000000ff0a00720c */ /* 0x000fe40000f25270 */
[----:B------:R-:W-:Y:S02]  /*0a60*/  SHF.R.U32.HI R8, RZ, R8, R5 ;  /* 0x00000008ff087219 */ /* 0x000fe40000011605 */
[----:B------:R-:W-:-:S02]  /*0a70*/  PLOP3.LUT P0, PT, P0, P1, PT, 0xf8, 0x8f ;  /* 0x00000000008f781c */ /* 0x000fc40000703f70 */
[----:B------:R-:W-:Y:S02]  /*0a80*/  SHF.R.U32.HI R10, RZ, 0x1, R8 ;  /* 0x00000001ff0a7819 */ /* 0x000fe40000011608 */
[----:B------:R-:W-:-:S04]  /*0a90*/  SEL R3, RZ, 0x1, !P0 ;  /* 0x00000001ff037807 */ /* 0x000fc80004000000 */
[----:B------:R-:W-:-:S04]  /*0aa0*/  LOP3.LUT R3, R3, 0x1, R10, 0xf8, !PT ;  /* 0x0000000103037812 */ /* 0x000fc800078ef80a */
[----:B------:R-:W-:-:S05]  /*0ab0*/  LOP3.LUT R3, R3, R8, RZ, 0xc0, !PT ;  /* 0x0000000803037212 */ /* 0x000fca00078ec0ff */
[----:B------:R-:W-:-:S05]  /*0ac0*/  IMAD.IADD R3, R10, 0x1, R3 ;  /* 0x000000010a037824 */ /* 0x000fca00078e0203 */
[----:B------:R-:W-:Y:S01]  /*0ad0*/  LOP3.LUT R2, R3, R2, RZ, 0xfc, !PT ;  /* 0x0000000203027212 */ /* 0x000fe200078efcff */
[----:B------:R-:W-:Y:S06]  /*0ae0*/  BRA `(.L_x_17) ;  /* 0x0000000000107947 */ /* 0x000fec0003800000 */
.L_x_16:
[----:B------:R-:W-:-:S04]  /*0af0*/  LOP3.LUT R2, R2, 0x80000000, RZ, 0xc0, !PT ;  /* 0x8000000002027812 */ /* 0x000fc800078ec0ff */
[----:B------:R-:W-:Y:S01]  /*0b00*/  LOP3.LUT R2, R2, 0x7f800000, RZ, 0xfc, !PT ;  /* 0x7f80000002027812 */ /* 0x000fe200078efcff */
[----:B------:R-:W-:Y:S06]  /*0b10*/  BRA `(.L_x_17) ;  /* 0x0000000000047947 */ /* 0x000fec0003800000 */
.L_x_15:
[----:B------:R-:W-:-:S07]  /*0b20*/  IMAD R2, R8, 0x800000, R2 ;  /* 0x0080000008027824 */ /* 0x000fce00078e0202 */
.L_x_17:
[----:B------:R-:W-:Y:S05]  /*0b30*/  BSYNC.RECONVERGENT B2 ;  /* 0x0000000000027941 */ /* 0x000fea0003800200 */
.L_x_14:
[----:B------:R-:W-:Y:S05]  /*0b40*/  BRA `(.L_x_18) ;  /* 0x0000000000207947 */ /* 0x000fea0003800000 */
.L_x_13:
[----:B------:R-:W-:-:S04]  /*0b50*/  LOP3.LUT R2, R11, 0x80000000, R10, 0x48, !PT ;  /* 0x800000000b027812 */ /* 0x000fc800078e480a */
[----:B------:R-:W-:Y:S01]  /*0b60*/  LOP3.LUT R2, R2, 0x7f800000, RZ, 0xfc, !PT ;  /* 0x7f80000002027812 */ /* 0x000fe200078efcff */
[----:B------:R-:W-:Y:S06]  /*0b70*/  BRA `(.L_x_18) ;  /* 0x0000000000147947 */ /* 0x000fec0003800000 */
.L_x_12:
[----:B------:R-:W-:Y:S01]  /*0b80*/  LOP3.LUT R2, R11, 0x80000000, R10, 0x48, !PT ;  /* 0x800000000b027812 */ /* 0x000fe200078e480a */
[----:B------:R-:W-:Y:S06]  /*0b90*/  BRA `(.L_x_18) ;  /* 0x00000000000c7947 */ /* 0x000fec0003800000 */
.L_x_11:
[----:B------:R-:W0:Y:S01]  /*0ba0*/  MUFU.RSQ R2, -QNAN ;  /* 0xffc0000000027908 */ /* 0x000e220000001400 */
[----:B------:R-:W-:Y:S05]  /*0bb0*/  BRA `(.L_x_18) ;  /* 0x0000000000047947 */ /* 0x000fea0003800000 */
.L_x_10:
[----:B------:R-:W-:-:S07]  /*0bc0*/  FADD.FTZ R2, R2, R3 ;  /* 0x0000000302027221 */ /* 0x000fce0000010000 */
.L_x_18:
[----:B------:R-:W-:Y:S05]  /*0bd0*/  BSYNC.RECONVERGENT B1 ;  /* 0x0000000000017941 */ /* 0x000fea0003800200 */
.L_x_8:
[----:B------:R-:W-:-:S04]  /*0be0*/  IMAD.MOV.U32 R5, RZ, RZ, 0x0 ;  /* 0x00000000ff057424 */ /* 0x000fc800078e00ff */
[----:B0-----:R-:W-:Y:S05]  /*0bf0*/  RET.REL.NODEC R4 `(_Z14distanceKernelPffi) ;  /* 0xfffffff404007950 */ /* 0x001fea0003c3ffff */
.L_x_19:
[----:B------:R-:W-:-:S00]  /*0c00*/  BRA `(.L_x_19) ;  /* 0xfffffffc00fc7947 */ /* 0x000fc0000383ffff */
[----:B------:R-:W-:-:S00]  /*0c10*/  NOP ;  /* 0x0000000000007918 */ /* 0x000fc00000000000 */
        /* <DEDUP_REMOVED lines=14> */
.L_x_21:


//--------------------- .nv.global.init           --------------------------
	.section	.nv.global.init,"aw",@progbits
.nv.global.init:
	.type		$str,@object
	.size		$str,(.L_0 - $str)
$str:
        /*0000*/ 	.byte	0x69, 0x20, 0x3d, 0x20, 0x25, 0x32, 0x64, 0x3a, 0x20, 0x64, 0x69, 0x73, 0x74, 0x20, 0x66, 0x72
        /*0010*/ 	.byte	0x6f, 0x6d, 0x20, 0x25, 0x66, 0x20, 0x74, 0x6f, 0x20, 0x25, 0x66, 0x20, 0x69, 0x73, 0x20, 0x25
        /*0020*/ 	.byte	0x66, 0x2e, 0x0a, 0x00
.L_0:


//--------------------- .nv.shared.reserved.0     --------------------------
	.section	.nv.shared.reserved.0,"aw",@nobits
	.weak		__nv_reservedSMEM_offset_0_alias
	.size		__nv_reservedSMEM_offset_0_alias, 0, 64
	.other		__nv_reservedSMEM_offset_0_alias,@"STO_CUDA_RESERVED_SHARED STV_DEFAULT"
__nv_reservedSMEM_offset_0_alias:
	.zero		0
	.zero		64


//--------------------- .nv.constant0._Z14distanceKernelPffi --------------------------
	.section	.nv.constant0._Z14distanceKernelPffi,"a",@progbits
	.sectionflags	@""
	.align	4
.nv.constant0._Z14distanceKernelPffi:
	.zero		912


//--------------------- SYMBOLS --------------------------

	.type		.nv.reservedSmem.offset0,@object
	.size		.nv.reservedSmem.offset0,0x4
	.type		vprintf,@function
